//
// Generated by NVIDIA NVVM Compiler
//
// Compiler Build ID: CL-36424714
// Cuda compilation tools, release 13.0, V13.0.88
// Based on NVVM 20.0.0
//

.version 9.0
.target sm_100
.address_size 64

	// .globl	_Z6matrixPi
.global .align 4 .u32 g_mutex;

.visible .entry _Z6matrixPi(
	.param .u64 .ptr .align 1 _Z6matrixPi_param_0
)
{
	.reg .pred 	%p<5>;
	.reg .b32 	%r<19>;
	.reg .b64 	%rd<5>;

	ld.param.u64 	%rd2, [_Z6matrixPi_param_0];
	cvta.to.global.u64 	%rd3, %rd2;
	mov.u32 	%r6, %ctaid.y;
	mov.u32 	%r1, %ntid.y;
	mov.u32 	%r2, %tid.y;
	mad.lo.s32 	%r7, %r6, %r1, %r2;
	mov.u32 	%r8, %ctaid.x;
	mov.u32 	%r9, %ntid.x;
	mov.u32 	%r3, %tid.x;
	mov.u32 	%r10, %nctaid.x;
	mad.lo.s32 	%r11, %r7, %r10, %r8;
	mad.lo.s32 	%r12, %r11, %r9, %r3;
	mul.lo.s32 	%r4, %r6, %r10;
	neg.s32 	%r5, %r8;
	setp.ne.s32 	%p1, %r4, %r5;
	mul.wide.s32 	%rd4, %r12, 4;
	add.s64 	%rd1, %rd3, %rd4;
	@%p1 bra 	$L__BB0_2;
	ld.volatile.global.u32 	%r13, [g_mutex];
	st.global.u32 	[%rd1], %r13;
$L__BB0_2:
	mul.lo.s32 	%r14, %r3, %r1;
	or.b32  	%r15, %r14, %r2;
	setp.ne.s32 	%p2, %r15, 0;
	@%p2 bra 	$L__BB0_5;
	atom.global.add.u32 	%r16, [g_mutex], 1;
$L__BB0_4:
	ld.volatile.global.u32 	%r17, [g_mutex];
	setp.ne.s32 	%p3, %r17, 4;
	@%p3 bra 	$L__BB0_4;
$L__BB0_5:
	setp.eq.s32 	%p4, %r4, %r5;
	bar.sync 	0;
	@%p4 bra 	$L__BB0_7;
	ld.volatile.global.u32 	%r18, [g_mutex];
	st.global.u32 	[%rd1], %r18;
$L__BB0_7:
	ret;

}


// ===== COMPILED SASS (sm_100) =====

	.target	sm_100

	.elftype	@"ET_EXEC"


//--------------------- .note.nv.tkinfo           --------------------------
	.section	.note.nv.tkinfo,"",@"SHT_NOTE"
	.sectionflags	@"SHF_NOTE_NV_TKINFO"
	.tkinfo
        /*0018*/ 	.word	0x00000002
        /*0030*/ 	.string	""
        /*0030*/ 	.string	"ptxas"
        /*0030*/ 	.string	"Cuda compilation tools, release 13.0, V13.0.88"
        /*0030*/ 	.string	"Build cuda_13.0.r13.0/compiler.36424714_0"
        /*0030*/ 	.string	"-arch sm_100 -m 64 "



//--------------------- .note.nv.cuinfo           --------------------------
	.section	.note.nv.cuinfo,"",@"SHT_NOTE"
	.sectionflags	@"SHF_NOTE_NV_CUINFO"
        /*0018*/ 	.short	0x0002
        /*001a*/ 	.short	0x0064
        /*001c*/ 	.short	0x0082
	.zero		2


//--------------------- .nv.info                  --------------------------
	.section	.nv.info,"",@"SHT_CUDA_INFO"
	.align	4


	//----- nvinfo : EIATTR_REGCOUNT
	.align		4
        /*0000*/ 	.byte	0x04, 0x2f
        /*0002*/ 	.short	(.L_2 - .L_1)
	.align		4
.L_1:
        /*0004*/ 	.word	index@(_Z6matrixPi)
        /*0008*/ 	.word	0x0000000e


	//----- nvinfo : EIATTR_FRAME_SIZE
	.align		4
.L_2:
        /*000c*/ 	.byte	0x04, 0x11
        /*000e*/ 	.short	(.L_4 - .L_3)
	.align		4
.L_3:
        /*0010*/ 	.word	index@(_Z6matrixPi)
        /*0014*/ 	.word	0x00000000


	//----- nvinfo : EIATTR_MIN_STACK_SIZE
	.align		4
.L_4:
        /*0018*/ 	.byte	0x04, 0x12
        /*001a*/ 	.short	(.L_6 - .L_5)
	.align		4
.L_5:
        /*001c*/ 	.word	index@(_Z6matrixPi)
        /*0020*/ 	.word	0x00000000
.L_6:


//--------------------- .nv.compat                --------------------------
	.section	.nv.compat,"",@"SHT_CUDA_COMPAT_INFO"
	.align	4
        /*0000*/ 	.byte	0x02, 0x09, 0x00, 0x00, 0x02, 0x02, 0x01, 0x00, 0x02, 0x05, 0x05, 0x00, 0x03, 0x07, 0x01, 0x01
        /*0010*/ 	.byte	0x02, 0x03, 0x00, 0x00, 0x02, 0x06, 0x01, 0x00, 0x04, 0x0b, 0x08, 0x00, 0x09, 0x00, 0x00, 0x00
        /*0020*/ 	.byte	0x00, 0x00, 0x00, 0x00


//--------------------- .nv.info._Z6matrixPi      --------------------------
	.section	.nv.info._Z6matrixPi,"",@"SHT_CUDA_INFO"
	.sectionflags	@""
	.align	4


	//----- nvinfo : EIATTR_CUDA_API_VERSION
	.align		4
        /*0000*/ 	.byte	0x04, 0x37
        /*0002*/ 	.short	(.L_8 - .L_7)
.L_7:
        /*0004*/ 	.word	0x00000082


	//----- nvinfo : EIATTR_KPARAM_INFO
	.align		4
.L_8:
        /*0008*/ 	.byte	0x04, 0x17
        /*000a*/ 	.short	(.L_10 - .L_9)
.L_9:
        /*000c*/ 	.word	0x00000000
        /*0010*/ 	.short	0x0000
        /*0012*/ 	.short	0x0000
        /*0014*/ 	.byte	0x00, 0xf5, 0x21, 0x00


	//----- nvinfo : EIATTR_SPARSE_MMA_MASK
	.align		4
.L_10:
        /*0018*/ 	.byte	0x03, 0x50
        /*001a*/ 	.short	0x0000


	//----- nvinfo : EIATTR_MAXREG_COUNT
	.align		4
        /*001c*/ 	.byte	0x03, 0x1b
        /*001e*/ 	.short	0x00ff


	//----- nvinfo : EIATTR_NUM_BARRIERS
	.align		4
        /*0020*/ 	.byte	0x02, 0x4c
        /*0022*/ 	.byte	0x01
	.zero		1


	//----- nvinfo : EIATTR_MERCURY_ISA_VERSION
	.align		4
        /*0024*/ 	.byte	0x03, 0x5f
        /*0026*/ 	.short	0x0101


	//----- nvinfo : EIATTR_INT_WARP_WIDE_INSTR_OFFSETS
	.align		4
        /*0028*/ 	.byte	0x04, 0x31
        /*002a*/ 	.short	(.L_12 - .L_11)


	//   ....[0]....
.L_11:
        /*002c*/ 	.word	0x000001a0


	//----- nvinfo : EIATTR_VRC_CTA_INIT_COUNT
	.align		4
.L_12:
        /*0030*/ 	.byte	0x02, 0x4a
	.zero		1
	.zero		1


	//----- nvinfo : EIATTR_EXIT_INSTR_OFFSETS
	.align		4
        /*0034*/ 	.byte	0x04, 0x1c
        /*0036*/ 	.short	(.L_14 - .L_13)


	//   ....[0]....
.L_13:
        /*0038*/ 	.word	0x00000250


	//   ....[1]....
        /*003c*/ 	.word	0x00000290


	//----- nvinfo : EIATTR_CRS_STACK_SIZE
	.align		4
.L_14:
        /*0040*/ 	.byte	0x04, 0x1e
        /*0042*/ 	.short	(.L_16 - .L_15)
.L_15:
        /*0044*/ 	.word	0x00000000


	//----- nvinfo : EIATTR_CBANK_PARAM_SIZE
	.align		4
.L_16:
        /*0048*/ 	.byte	0x03, 0x19
        /*004a*/ 	.short	0x0008


	//----- nvinfo : EIATTR_PARAM_CBANK
	.align		4
        /*004c*/ 	.byte	0x04, 0x0a
        /*004e*/ 	.short	(.L_18 - .L_17)
	.align		4
.L_17:
        /*0050*/ 	.word	index@(.nv.constant0._Z6matrixPi)
        /*0054*/ 	.short	0x0380
        /*0056*/ 	.short	0x0008


	//----- nvinfo : EIATTR_SW_WAR
	.align		4
.L_18:
        /*0058*/ 	.byte	0x04, 0x36
        /*005a*/ 	.short	(.L_20 - .L_19)
.L_19:
        /*005c*/ 	.word	0x00000008
.L_20:


//--------------------- .nv.callgraph             --------------------------
	.section	.nv.callgraph,"",@"SHT_CUDA_CALLGRAPH"
	.align	4
	.sectionentsize	8
	.align		4
        /*0000*/ 	.word	0x00000000
	.align		4
        /*0004*/ 	.word	0xffffffff
	.align		4
        /*0008*/ 	.word	0x00000000
	.align		4
        /*000c*/ 	.word	0xfffffffe
	.align		4
        /*0010*/ 	.word	0x00000000
	.align		4
        /*0014*/ 	.word	0xfffffffd
	.align		4
        /*0018*/ 	.word	0x00000000
	.align		4
        /*001c*/ 	.word	0xfffffffc


//--------------------- .nv.constant4             --------------------------
	.section	.nv.constant4,"a",@progbits
	.align	8
	.align		8
.nv.constant4:
        /*0000*/ 	.dword	g_mutex


//--------------------- .text._Z6matrixPi         --------------------------
	.section	.text._Z6matrixPi,"ax",@progbits
	.align	128
        .global         _Z6matrixPi
        .type           _Z6matrixPi,@function
        .size           _Z6matrixPi,(.L_x_3 - _Z6matrixPi)
        .other          _Z6matrixPi,@"STO_CUDA_ENTRY STV_DEFAULT"
_Z6matrixPi:
.text._Z6matrixPi:
[----:B------:R-:W-:Y:S08]  /*0000*/  LDC R1, c[0x0][0x37c] ;  /* 0x0000df00ff017b82 */ /* 0x000ff00000000800 */
[----:B------:R-:W0:Y:S01]  /*0010*/  LDC R6, c[0x0][0x364] ;  /* 0x0000d900ff067b82 */ /* 0x000e220000000800 */
[----:B------:R-:W1:Y:S01]  /*0020*/  LDCU UR8, c[0x0][0x360] ;  /* 0x00006c00ff0877ac */ /* 0x000e620008000800 */
[----:B------:R-:W2:Y:S06]  /*0030*/  LDCU.64 UR4, c[0x0][0x358] ;  /* 0x00006b00ff0477ac */ /* 0x000eac0008000a00 */
[----:B------:R-:W3:Y:S08]  /*0040*/  S2UR UR7, SR_CTAID.X ;  /* 0x00000000000779c3 */ /* 0x000ef00000002500 */
[----:B------:R-:W4:Y:S08]  /*0050*/  S2UR UR6, SR_CTAID.Y ;  /* 0x00000000000679c3 */ /* 0x000f300000002600 */
[----:B------:R-:W4:Y:S01]  /*0060*/  LDC R11, c[0x0][0x370] ;  /* 0x0000dc00ff0b7b82 */ /* 0x000f220000000800 */
[----:B---3--:R-:W-:Y:S01]  /*0070*/  UIADD3 UR9, UPT, UPT, -UR7, URZ, URZ ;  /* 0x000000ff07097290 */ /* 0x008fe2000fffe1ff */
[----:B------:R-:W0:Y:S06]  /*0080*/  S2R R9, SR_TID.Y ;  /* 0x0000000000097919 */ /* 0x000e2c0000002200 */
[----:B------:R-:W3:Y:S01]  /*0090*/  LDC.64 R2, c[0x0][0x380] ;  /* 0x0000e000ff027b82 */ /* 0x000ee20000000a00 */
[----:B----4-:R-:W-:-:S05]  /*00a0*/  IMAD R8, R11, UR6, RZ ;  /* 0x000000060b087c24 */ /* 0x010fca000f8e02ff */
[----:B------:R-:W-:-:S13]  /*00b0*/  ISETP.NE.AND P2, PT, R8, UR9, PT ;  /* 0x0000000908007c0c */ /* 0x000fda000bf45270 */
[----:B------:R-:W2:Y:S02]  /*00c0*/  @!P2 LDC.64 R4, c[0x4][RZ] ;  /* 0x01000000ff04ab82 */ /* 0x000ea40000000a00 */
[----:B--2---:R-:W2:Y:S01]  /*00d0*/  @!P2 LDG.E.STRONG.SYS R5, desc[UR4][R4.64] ;  /* 0x000000040405a981 */ /* 0x004ea2000c1f5900 */
[----:B0-----:R-:W-:Y:S01]  /*00e0*/  IMAD R0, R6, UR6, R9 ;  /* 0x0000000606007c24 */ /* 0x001fe2000f8e0209 */
[----:B------:R-:W-:Y:S01]  /*00f0*/  ISETP.NE.AND P0, PT, R8, UR9, PT ;  /* 0x0000000908007c0c */ /* 0x000fe2000bf05270 */
[----:B------:R-:W0:Y:S02]  /*0100*/  S2R R7, SR_TID.X ;  /* 0x0000000000077919 */ /* 0x000e240000002100 */
[----:B------:R-:W-:Y:S02]  /*0110*/  IMAD R0, R0, R11, UR7 ;  /* 0x0000000700007e24 */ /* 0x000fe4000f8e020b */
[----:B0-----:R-:W-:Y:S02]  /*0120*/  IMAD R6, R6, R7, RZ ;  /* 0x0000000706067224 */ /* 0x001fe400078e02ff */
[----:B-1----:R-:W-:-:S03]  /*0130*/  IMAD R7, R0, UR8, R7 ;  /* 0x0000000800077c24 */ /* 0x002fc6000f8e0207 */
[----:B------:R-:W-:Y:S01]  /*0140*/  LOP3.LUT P1, RZ, R6, R9, RZ, 0xfc, !PT ;  /* 0x0000000906ff7212 */ /* 0x000fe2000782fcff */
[----:B---3--:R-:W-:-:S05]  /*0150*/  IMAD.WIDE R2, R7, 0x4, R2 ;  /* 0x0000000407027825 */ /* 0x008fca00078e0202 */
[----:B--2---:R0:W-:Y:S07]  /*0160*/  @!P2 STG.E desc[UR4][R2.64], R5 ;  /* 0x000000050200a986 */ /* 0x0041ee000c101904 */
[----:B------:R-:W-:Y:S05]  /*0170*/  @P1 BRA `(.L_x_0) ;  /* 0x00000000002c1947 */ /* 0x000fea0003800000 */
[----:B------:R-:W1:Y:S01]  /*0180*/  S2R R0, SR_LANEID ;  /* 0x0000000000007919 */ /* 0x000e620000000000 */
[----:B0-----:R-:W0:Y:S01]  /*0190*/  LDC.64 R4, c[0x4][RZ] ;  /* 0x01000000ff047b82 */ /* 0x001e220000000a00 */
[----:B------:R-:W-:Y:S02]  /*01a0*/  VOTEU.ANY UR6, UPT, PT ;  /* 0x0000000000067886 */ /* 0x000fe400038e0100 */
[----:B------:R-:W-:Y:S02]  /*01b0*/  UFLO.U32 UR7, UR6 ;  /* 0x00000006000772bd */ /* 0x000fe400080e0000 */
[----:B------:R-:W0:Y:S04]  /*01c0*/  POPC R7, UR6 ;  /* 0x0000000600077d09 */ /* 0x000e280008000000 */
[----:B-1----:R-:W-:-:S13]  /*01d0*/  ISETP.EQ.U32.AND P1, PT, R0, UR7, PT ;  /* 0x0000000700007c0c */ /* 0x002fda000bf22070 */
[----:B0-----:R0:W-:Y:S02]  /*01e0*/  @P1 REDG.E.ADD.STRONG.GPU desc[UR4][R4.64], R7 ;  /* 0x000000070400198e */ /* 0x0011e4000c12e104 */
.L_x_1:
[----:B------:R-:W2:Y:S01]  /*01f0*/  LDG.E.STRONG.SYS R0, desc[UR4][R4.64] ;  /* 0x0000000404007981 */ /* 0x000ea2000c1f5900 */
[----:B------:R-:W-:Y:S05]  /*0200*/  YIELD ;  /* 0x0000000000007946 */ /* 0x000fea0003800000 */
[----:B--2---:R-:W-:-:S13]  /*0210*/  ISETP.NE.AND P1, PT, R0, 0x4, PT ;  /* 0x000000040000780c */ /* 0x004fda0003f25270 */
[----:B------:R-:W-:Y:S05]  /*0220*/  @P1 BRA `(.L_x_1) ;  /* 0xfffffffc00f01947 */ /* 0x000fea000383ffff */
.L_x_0:
[----:B------:R-:W-:Y:S05]  /*0230*/  WARPSYNC.ALL ;  /* 0x0000000000007948 */ /* 0x000fea0003800000 */
[----:B------:R-:W-:Y:S06]  /*0240*/  BAR.SYNC.DEFER_BLOCKING 0x0 ;  /* 0x0000000000007b1d */ /* 0x000fec0000010000 */
[----:B------:R-:W-:Y:S05]  /*0250*/  @!P0 EXIT ;  /* 0x000000000000894d */ /* 0x000fea0003800000 */
[----:B0-----:R-:W0:Y:S02]  /*0260*/  LDC.64 R4, c[0x4][RZ] ;  /* 0x01000000ff047b82 */ /* 0x001e240000000a00 */
[----:B0-----:R-:W2:Y:S04]  /*0270*/  LDG.E.STRONG.SYS R5, desc[UR4][R4.64] ;  /* 0x0000000404057981 */ /* 0x001ea8000c1f5900 */
[----:B--2---:R-:W-:Y:S01]  /*0280*/  STG.E desc[UR4][R2.64], R5 ;  /* 0x0000000502007986 */ /* 0x004fe2000c101904 */
[----:B------:R-:W-:Y:S05]  /*0290*/  EXIT ;  /* 0x000000000000794d */ /* 0x000fea0003800000 */
.L_x_2:
[----:B------:R-:W-:-:S00]  /*02a0*/  BRA `(.L_x_2) ;  /* 0xfffffffc00fc7947 */ /* 0x000fc0000383ffff */
[----:B------:R-:W-:-:S00]  /*02b0*/  NOP ;  /* 0x0000000000007918 */ /* 0x000fc00000000000 */
        /* <DEDUP_REMOVED lines=12> */
.L_x_3:


//--------------------- .nv.shared.reserved.0     --------------------------
	.section	.nv.shared.reserved.0,"aw",@nobits
	.weak		__nv_reservedSMEM_offset_0_alias
	.size		__nv_reservedSMEM_offset_0_alias, 0, 64
	.other		__nv_reservedSMEM_offset_0_alias,@"STO_CUDA_RESERVED_SHARED STV_DEFAULT"
__nv_reservedSMEM_offset_0_alias:
	.zero		0
	.zero		64


//--------------------- .nv.global                --------------------------
	.section	.nv.global,"aw",@nobits
	.align	4
.nv.global:
	.type		g_mutex,@object
	.size		g_mutex,(.L_0 - g_mutex)
g_mutex:
	.zero		4
.L_0:


//--------------------- .nv.constant0._Z6matrixPi --------------------------
	.section	.nv.constant0._Z6matrixPi,"a",@progbits
	.sectionflags	@""
	.align	4
.nv.constant0._Z6matrixPi:
	.zero		904


//--------------------- SYMBOLS --------------------------

	.type		.nv.reservedSmem.offset0,@object
	.size		.nv.reservedSmem.offset0,0x4
